//
// Generated by NVIDIA NVVM Compiler
//
// Compiler Build ID: CL-36424714
// Cuda compilation tools, release 13.0, V13.0.88
// Based on NVVM 20.0.0
//

.version 9.0
.target sm_100
.address_size 64

	// .globl	_Z3addPiS_S_i

.visible .entry _Z3addPiS_S_i(
	.param .u64 .ptr .align 1 _Z3addPiS_S_i_param_0,
	.param .u64 .ptr .align 1 _Z3addPiS_S_i_param_1,
	.param .u64 .ptr .align 1 _Z3addPiS_S_i_param_2,
	.param .u32 _Z3addPiS_S_i_param_3
)
{
	.reg .pred 	%p<2>;
	.reg .b32 	%r<9>;
	.reg .b64 	%rd<11>;

	ld.param.u64 	%rd1, [_Z3addPiS_S_i_param_0];
	ld.param.u64 	%rd2, [_Z3addPiS_S_i_param_1];
	ld.param.u64 	%rd3, [_Z3addPiS_S_i_param_2];
	ld.param.u32 	%r2, [_Z3addPiS_S_i_param_3];
	mov.u32 	%r3, %tid.x;
	mov.u32 	%r4, %ctaid.x;
	mov.u32 	%r5, %ntid.x;
	mad.lo.s32 	%r1, %r4, %r5, %r3;
	setp.ge.s32 	%p1, %r1, %r2;
	@%p1 bra 	$L__BB0_2;
	cvta.to.global.u64 	%rd4, %rd1;
	cvta.to.global.u64 	%rd5, %rd2;
	cvta.to.global.u64 	%rd6, %rd3;
	mul.wide.s32 	%rd7, %r1, 4;
	add.s64 	%rd8, %rd4, %rd7;
	ld.global.u32 	%r6, [%rd8];
	add.s64 	%rd9, %rd5, %rd7;
	ld.global.u32 	%r7, [%rd9];
	add.s32 	%r8, %r7, %r6;
	add.s64 	%rd10, %rd6, %rd7;
	st.global.u32 	[%rd10], %r8;
$L__BB0_2:
	ret;

}
	// .globl	_Z6l_reluPfi
.visible .entry _Z6l_reluPfi(
	.param .u64 .ptr .align 1 _Z6l_reluPfi_param_0,
	.param .u32 _Z6l_reluPfi_param_1
)
{
	.reg .pred 	%p<3>;
	.reg .b32 	%r<6>;
	.reg .b32 	%f<3>;
	.reg .b64 	%rd<5>;
	.reg .b64 	%fd<3>;

	ld.param.u64 	%rd2, [_Z6l_reluPfi_param_0];
	ld.param.u32 	%r2, [_Z6l_reluPfi_param_1];
	mov.u32 	%r3, %tid.x;
	mov.u32 	%r4, %ctaid.x;
	mov.u32 	%r5, %ntid.x;
	mad.lo.s32 	%r1, %r4, %r5, %r3;
	setp.ge.s32 	%p1, %r1, %r2;
	@%p1 bra 	$L__BB1_3;
	cvta.to.global.u64 	%rd3, %rd2;
	mul.wide.s32 	%rd4, %r1, 4;
	add.s64 	%rd1, %rd3, %rd4;
	ld.global.f32 	%f1, [%rd1];
	setp.geu.f32 	%p2, %f1, 0f00000000;
	@%p2 bra 	$L__BB1_3;
	cvt.f64.f32 	%fd1, %f1;
	mul.f64 	%fd2, %fd1, 0d3FB999999999999A;
	cvt.rn.f32.f64 	%f2, %fd2;
	st.global.f32 	[%rd1], %f2;
$L__BB1_3:
	ret;

}
	// .globl	_Z6b_normPfS_S_S_fii
.visible .entry _Z6b_normPfS_S_S_fii(
	.param .u64 .ptr .align 1 _Z6b_normPfS_S_S_fii_param_0,
	.param .u64 .ptr .align 1 _Z6b_normPfS_S_S_fii_param_1,
	.param .u64 .ptr .align 1 _Z6b_normPfS_S_S_fii_param_2,
	.param .u64 .ptr .align 1 _Z6b_normPfS_S_S_fii_param_3,
	.param .f32 _Z6b_normPfS_S_S_fii_param_4,
	.param .u32 _Z6b_normPfS_S_S_fii_param_5,
	.param .u32 _Z6b_normPfS_S_S_fii_param_6
)
{
	.reg .pred 	%p<2>;
	.reg .b32 	%r<9>;
	.reg .b32 	%f<11>;
	.reg .b64 	%rd<15>;

	ld.param.u64 	%rd1, [_Z6b_normPfS_S_S_fii_param_0];
	ld.param.u64 	%rd2, [_Z6b_normPfS_S_S_fii_param_1];
	ld.param.u64 	%rd3, [_Z6b_normPfS_S_S_fii_param_2];
	ld.param.u64 	%rd4, [_Z6b_normPfS_S_S_fii_param_3];
	ld.param.f32 	%f1, [_Z6b_normPfS_S_S_fii_param_4];
	ld.param.u32 	%r3, [_Z6b_normPfS_S_S_fii_param_5];
	ld.param.u32 	%r2, [_Z6b_normPfS_S_S_fii_param_6];
	mov.u32 	%r4, %tid.x;
	mov.u32 	%r5, %ctaid.x;
	mov.u32 	%r6, %ntid.x;
	mad.lo.s32 	%r1, %r5, %r6, %r4;
	mul.lo.s32 	%r7, %r2, %r3;
	setp.ge.s32 	%p1, %r1, %r7;
	@%p1 bra 	$L__BB2_2;
	cvta.to.global.u64 	%rd5, %rd4;
	cvta.to.global.u64 	%rd6, %rd1;
	cvta.to.global.u64 	%rd7, %rd2;
	cvta.to.global.u64 	%rd8, %rd3;
	rem.s32 	%r8, %r1, %r2;
	mul.wide.s32 	%rd9, %r8, 4;
	add.s64 	%rd10, %rd5, %rd9;
	ld.global.f32 	%f2, [%rd10];
	add.f32 	%f3, %f1, %f2;
	sqrt.rn.f32 	%f4, %f3;
	mul.wide.s32 	%rd11, %r1, 4;
	add.s64 	%rd12, %rd6, %rd11;
	ld.global.f32 	%f5, [%rd12];
	add.s64 	%rd13, %rd7, %rd9;
	ld.global.f32 	%f6, [%rd13];
	sub.f32 	%f7, %f5, %f6;
	add.s64 	%rd14, %rd8, %rd9;
	ld.global.f32 	%f8, [%rd14];
	mul.f32 	%f9, %f7, %f8;
	div.rn.f32 	%f10, %f9, %f4;
	st.global.f32 	[%rd12], %f10;
$L__BB2_2:
	ret;

}
	// .globl	_Z12dev_add_biasPfS_ii
.visible .entry _Z12dev_add_biasPfS_ii(
	.param .u64 .ptr .align 1 _Z12dev_add_biasPfS_ii_param_0,
	.param .u64 .ptr .align 1 _Z12dev_add_biasPfS_ii_param_1,
	.param .u32 _Z12dev_add_biasPfS_ii_param_2,
	.param .u32 _Z12dev_add_biasPfS_ii_param_3
)
{
	.reg .pred 	%p<2>;
	.reg .b32 	%r<9>;
	.reg .b32 	%f<4>;
	.reg .b64 	%rd<9>;

	ld.param.u64 	%rd1, [_Z12dev_add_biasPfS_ii_param_0];
	ld.param.u64 	%rd2, [_Z12dev_add_biasPfS_ii_param_1];
	ld.param.u32 	%r3, [_Z12dev_add_biasPfS_ii_param_2];
	ld.param.u32 	%r2, [_Z12dev_add_biasPfS_ii_param_3];
	mov.u32 	%r4, %tid.x;
	mov.u32 	%r5, %ctaid.x;
	mov.u32 	%r6, %ntid.x;
	mad.lo.s32 	%r1, %r5, %r6, %r4;
	mul.lo.s32 	%r7, %r2, %r3;
	setp.ge.s32 	%p1, %r1, %r7;
	@%p1 bra 	$L__BB3_2;
	cvta.to.global.u64 	%rd3, %rd2;
	cvta.to.global.u64 	%rd4, %rd1;
	rem.s32 	%r8, %r1, %r2;
	mul.wide.s32 	%rd5, %r8, 4;
	add.s64 	%rd6, %rd3, %rd5;
	ld.global.f32 	%f1, [%rd6];
	mul.wide.s32 	%rd7, %r1, 4;
	add.s64 	%rd8, %rd4, %rd7;
	ld.global.f32 	%f2, [%rd8];
	add.f32 	%f3, %f1, %f2;
	st.global.f32 	[%rd8], %f3;
$L__BB3_2:
	ret;

}


// ===== COMPILED SASS (sm_100) =====

	.target	sm_100

	.elftype	@"ET_EXEC"


//--------------------- .note.nv.tkinfo           --------------------------
	.section	.note.nv.tkinfo,"",@"SHT_NOTE"
	.sectionflags	@"SHF_NOTE_NV_TKINFO"
	.tkinfo
        /*0018*/ 	.word	0x00000002
        /*0030*/ 	.string	""
        /*0030*/ 	.string	"ptxas"
        /*0030*/ 	.string	"Cuda compilation tools, release 13.0, V13.0.88"
        /*0030*/ 	.string	"Build cuda_13.0.r13.0/compiler.36424714_0"
        /*0030*/ 	.string	"-arch sm_100 -m 64 "



//--------------------- .note.nv.cuinfo           --------------------------
	.section	.note.nv.cuinfo,"",@"SHT_NOTE"
	.sectionflags	@"SHF_NOTE_NV_CUINFO"
        /*0018*/ 	.short	0x0002
        /*001a*/ 	.short	0x0064
        /*001c*/ 	.short	0x0082
	.zero		2


//--------------------- .nv.info                  --------------------------
	.section	.nv.info,"",@"SHT_CUDA_INFO"
	.align	4


	//----- nvinfo : EIATTR_REGCOUNT
	.align		4
        /*0000*/ 	.byte	0x04, 0x2f
        /*0002*/ 	.short	(.L_1 - .L_0)
	.align		4
.L_0:
        /*0004*/ 	.word	index@(_Z3addPiS_S_i)
        /*0008*/ 	.word	0x0000000c


	//----- nvinfo : EIATTR_FRAME_SIZE
	.align		4
.L_1:
        /*000c*/ 	.byte	0x04, 0x11
        /*000e*/ 	.short	(.L_3 - .L_2)
	.align		4
.L_2:
        /*0010*/ 	.word	index@(_Z3addPiS_S_i)
        /*0014*/ 	.word	0x00000000


	//----- nvinfo : EIATTR_REGCOUNT
	.align		4
.L_3:
        /*0018*/ 	.byte	0x04, 0x2f
        /*001a*/ 	.short	(.L_5 - .L_4)
	.align		4
.L_4:
        /*001c*/ 	.word	index@(_Z6l_reluPfi)
        /*0020*/ 	.word	0x00000008


	//----- nvinfo : EIATTR_FRAME_SIZE
	.align		4
.L_5:
        /*0024*/ 	.byte	0x04, 0x11
        /*0026*/ 	.short	(.L_7 - .L_6)
	.align		4
.L_6:
        /*0028*/ 	.word	index@(_Z6l_reluPfi)
        /*002c*/ 	.word	0x00000000


	//----- nvinfo : EIATTR_REGCOUNT
	.align		4
.L_7:
        /*0030*/ 	.byte	0x04, 0x2f
        /*0032*/ 	.short	(.L_9 - .L_8)
	.align		4
.L_8:
        /*0034*/ 	.word	index@(_Z6b_normPfS_S_S_fii)
        /*0038*/ 	.word	0x00000010


	//----- nvinfo : EIATTR_FRAME_SIZE
	.align		4
.L_9:
        /*003c*/ 	.byte	0x04, 0x11
        /*003e*/ 	.short	(.L_11 - .L_10)
	.align		4
.L_10:
        /*0040*/ 	.word	index@($__internal_1_$__cuda_sm3x_div_rn_noftz_f32_slowpath)
        /*0044*/ 	.word	0x00000000


	//----- nvinfo : EIATTR_FRAME_SIZE
	.align		4
.L_11:
        /*0048*/ 	.byte	0x04, 0x11
        /*004a*/ 	.short	(.L_13 - .L_12)
	.align		4
.L_12:
        /*004c*/ 	.word	index@($__internal_0_$__cuda_sm20_sqrt_rn_f32_slowpath)
        /*0050*/ 	.word	0x00000000


	//----- nvinfo : EIATTR_FRAME_SIZE
	.align		4
.L_13:
        /*0054*/ 	.byte	0x04, 0x11
        /*0056*/ 	.short	(.L_15 - .L_14)
	.align		4
.L_14:
        /*0058*/ 	.word	index@(_Z6b_normPfS_S_S_fii)
        /*005c*/ 	.word	0x00000000


	//----- nvinfo : EIATTR_REGCOUNT
	.align		4
.L_15:
        /*0060*/ 	.byte	0x04, 0x2f
        /*0062*/ 	.short	(.L_17 - .L_16)
	.align		4
.L_16:
        /*0064*/ 	.word	index@(_Z12dev_add_biasPfS_ii)
        /*0068*/ 	.word	0x0000000e


	//----- nvinfo : EIATTR_FRAME_SIZE
	.align		4
.L_17:
        /*006c*/ 	.byte	0x04, 0x11
        /*006e*/ 	.short	(.L_19 - .L_18)
	.align		4
.L_18:
        /*0070*/ 	.word	index@(_Z12dev_add_biasPfS_ii)
        /*0074*/ 	.word	0x00000000


	//----- nvinfo : EIATTR_MIN_STACK_SIZE
	.align		4
.L_19:
        /*0078*/ 	.byte	0x04, 0x12
        /*007a*/ 	.short	(.L_21 - .L_20)
	.align		4
.L_20:
        /*007c*/ 	.word	index@(_Z12dev_add_biasPfS_ii)
        /*0080*/ 	.word	0x00000000


	//----- nvinfo : EIATTR_MIN_STACK_SIZE
	.align		4
.L_21:
        /*0084*/ 	.byte	0x04, 0x12
        /*0086*/ 	.short	(.L_23 - .L_22)
	.align		4
.L_22:
        /*0088*/ 	.word	index@(_Z6b_normPfS_S_S_fii)
        /*008c*/ 	.word	0x00000000


	//----- nvinfo : EIATTR_MIN_STACK_SIZE
	.align		4
.L_23:
        /*0090*/ 	.byte	0x04, 0x12
        /*0092*/ 	.short	(.L_25 - .L_24)
	.align		4
.L_24:
        /*0094*/ 	.word	index@(_Z6l_reluPfi)
        /*0098*/ 	.word	0x00000000


	//----- nvinfo : EIATTR_MIN_STACK_SIZE
	.align		4
.L_25:
        /*009c*/ 	.byte	0x04, 0x12
        /*009e*/ 	.short	(.L_27 - .L_26)
	.align		4
.L_26:
        /*00a0*/ 	.word	index@(_Z3addPiS_S_i)
        /*00a4*/ 	.word	0x00000000
.L_27:


//--------------------- .nv.compat                --------------------------
	.section	.nv.compat,"",@"SHT_CUDA_COMPAT_INFO"
	.align	4
        /*0000*/ 	.byte	0x02, 0x09, 0x00, 0x00, 0x02, 0x02, 0x01, 0x00, 0x02, 0x05, 0x05, 0x00, 0x03, 0x07, 0x01, 0x01
        /*0010*/ 	.byte	0x02, 0x03, 0x00, 0x00, 0x02, 0x06, 0x01, 0x00, 0x04, 0x0b, 0x08, 0x00, 0x01, 0x00, 0x00, 0x00
        /*0020*/ 	.byte	0x00, 0x00, 0x00, 0x00


//--------------------- .nv.info._Z12dev_add_biasPfS_ii --------------------------
	.section	.nv.info._Z12dev_add_biasPfS_ii,"",@"SHT_CUDA_INFO"
	.sectionflags	@""
	.align	4


	//----- nvinfo : EIATTR_CUDA_API_VERSION
	.align		4
        /*0000*/ 	.byte	0x04, 0x37
        /*0002*/ 	.short	(.L_29 - .L_28)
.L_28:
        /*0004*/ 	.word	0x00000082


	//----- nvinfo : EIATTR_KPARAM_INFO
	.align		4
.L_29:
        /*0008*/ 	.byte	0x04, 0x17
        /*000a*/ 	.short	(.L_31 - .L_30)
.L_30:
        /*000c*/ 	.word	0x00000000
        /*0010*/ 	.short	0x0003
        /*0012*/ 	.short	0x0014
        /*0014*/ 	.byte	0x00, 0xf0, 0x11, 0x00


	//----- nvinfo : EIATTR_KPARAM_INFO
	.align		4
.L_31:
        /*0018*/ 	.byte	0x04, 0x17
        /*001a*/ 	.short	(.L_33 - .L_32)
.L_32:
        /*001c*/ 	.word	0x00000000
        /*0020*/ 	.short	0x0002
        /*0022*/ 	.short	0x0010
        /*0024*/ 	.byte	0x00, 0xf0, 0x11, 0x00


	//----- nvinfo : EIATTR_KPARAM_INFO
	.align		4
.L_33:
        /*0028*/ 	.byte	0x04, 0x17
        /*002a*/ 	.short	(.L_35 - .L_34)
.L_34:
        /*002c*/ 	.word	0x00000000
        /*0030*/ 	.short	0x0001
        /*0032*/ 	.short	0x0008
        /*0034*/ 	.byte	0x00, 0xf5, 0x21, 0x00


	//----- nvinfo : EIATTR_KPARAM_INFO
	.align		4
.L_35:
        /*0038*/ 	.byte	0x04, 0x17
        /*003a*/ 	.short	(.L_37 - .L_36)
.L_36:
        /*003c*/ 	.word	0x00000000
        /*0040*/ 	.short	0x0000
        /*0042*/ 	.short	0x0000
        /*0044*/ 	.byte	0x00, 0xf5, 0x21, 0x00


	//----- nvinfo : EIATTR_SPARSE_MMA_MASK
	.align		4
.L_37:
        /*0048*/ 	.byte	0x03, 0x50
        /*004a*/ 	.short	0x0000


	//----- nvinfo : EIATTR_MAXREG_COUNT
	.align		4
        /*004c*/ 	.byte	0x03, 0x1b
        /*004e*/ 	.short	0x00ff


	//----- nvinfo : EIATTR_MERCURY_ISA_VERSION
	.align		4
        /*0050*/ 	.byte	0x03, 0x5f
        /*0052*/ 	.short	0x0101


	//----- nvinfo : EIATTR_VRC_CTA_INIT_COUNT
	.align		4
        /*0054*/ 	.byte	0x02, 0x4a
	.zero		1
	.zero		1


	//----- nvinfo : EIATTR_EXIT_INSTR_OFFSETS
	.align		4
        /*0058*/ 	.byte	0x04, 0x1c
        /*005a*/ 	.short	(.L_39 - .L_38)


	//   ....[0]....
.L_38:
        /*005c*/ 	.word	0x00000080


	//   ....[1]....
        /*0060*/ 	.word	0x00000270


	//----- nvinfo : EIATTR_CBANK_PARAM_SIZE
	.align		4
.L_39:
        /*0064*/ 	.byte	0x03, 0x19
        /*0066*/ 	.short	0x0018


	//----- nvinfo : EIATTR_PARAM_CBANK
	.align		4
        /*0068*/ 	.byte	0x04, 0x0a
        /*006a*/ 	.short	(.L_41 - .L_40)
	.align		4
.L_40:
        /*006c*/ 	.word	index@(.nv.constant0._Z12dev_add_biasPfS_ii)
        /*0070*/ 	.short	0x0380
        /*0072*/ 	.short	0x0018


	//----- nvinfo : EIATTR_SW_WAR
	.align		4
.L_41:
        /*0074*/ 	.byte	0x04, 0x36
        /*0076*/ 	.short	(.L_43 - .L_42)
.L_42:
        /*0078*/ 	.word	0x00000008
.L_43:


//--------------------- .nv.info._Z6b_normPfS_S_S_fii --------------------------
	.section	.nv.info._Z6b_normPfS_S_S_fii,"",@"SHT_CUDA_INFO"
	.sectionflags	@""
	.align	4


	//----- nvinfo : EIATTR_CUDA_API_VERSION
	.align		4
        /*0000*/ 	.byte	0x04, 0x37
        /*0002*/ 	.short	(.L_45 - .L_44)
.L_44:
        /*0004*/ 	.word	0x00000082


	//----- nvinfo : EIATTR_KPARAM_INFO
	.align		4
.L_45:
        /*0008*/ 	.byte	0x04, 0x17
        /*000a*/ 	.short	(.L_47 - .L_46)
.L_46:
        /*000c*/ 	.word	0x00000000
        /*0010*/ 	.short	0x0006
        /*0012*/ 	.short	0x0028
        /*0014*/ 	.byte	0x00, 0xf0, 0x11, 0x00


	//----- nvinfo : EIATTR_KPARAM_INFO
	.align		4
.L_47:
        /*0018*/ 	.byte	0x04, 0x17
        /*001a*/ 	.short	(.L_49 - .L_48)
.L_48:
        /*001c*/ 	.word	0x00000000
        /*0020*/ 	.short	0x0005
        /*0022*/ 	.short	0x0024
        /*0024*/ 	.byte	0x00, 0xf0, 0x11, 0x00


	//----- nvinfo : EIATTR_KPARAM_INFO
	.align		4
.L_49:
        /*0028*/ 	.byte	0x04, 0x17
        /*002a*/ 	.short	(.L_51 - .L_50)
.L_50:
        /*002c*/ 	.word	0x00000000
        /*0030*/ 	.short	0x0004
        /*0032*/ 	.short	0x0020
        /*0034*/ 	.byte	0x00, 0xf0, 0x11, 0x00


	//----- nvinfo : EIATTR_KPARAM_INFO
	.align		4
.L_51:
        /*0038*/ 	.byte	0x04, 0x17
        /*003a*/ 	.short	(.L_53 - .L_52)
.L_52:
        /*003c*/ 	.word	0x00000000
        /*0040*/ 	.short	0x0003
        /*0042*/ 	.short	0x0018
        /*0044*/ 	.byte	0x00, 0xf5, 0x21, 0x00


	//----- nvinfo : EIATTR_KPARAM_INFO
	.align		4
.L_53:
        /*0048*/ 	.byte	0x04, 0x17
        /*004a*/ 	.short	(.L_55 - .L_54)
.L_54:
        /*004c*/ 	.word	0x00000000
        /*0050*/ 	.short	0x0002
        /*0052*/ 	.short	0x0010
        /*0054*/ 	.byte	0x00, 0xf5, 0x21, 0x00


	//----- nvinfo : EIATTR_KPARAM_INFO
	.align		4
.L_55:
        /*0058*/ 	.byte	0x04, 0x17
        /*005a*/ 	.short	(.L_57 - .L_56)
.L_56:
        /*005c*/ 	.word	0x00000000
        /*0060*/ 	.short	0x0001
        /*0062*/ 	.short	0x0008
        /*0064*/ 	.byte	0x00, 0xf5, 0x21, 0x00


	//----- nvinfo : EIATTR_KPARAM_INFO
	.align		4
.L_57:
        /*0068*/ 	.byte	0x04, 0x17
        /*006a*/ 	.short	(.L_59 - .L_58)
.L_58:
        /*006c*/ 	.word	0x00000000
        /*0070*/ 	.short	0x0000
        /*0072*/ 	.short	0x0000
        /*0074*/ 	.byte	0x00, 0xf5, 0x21, 0x00


	//----- nvinfo : EIATTR_SPARSE_MMA_MASK
	.align		4
.L_59:
        /*0078*/ 	.byte	0x03, 0x50
        /*007a*/ 	.short	0x0000


	//----- nvinfo : EIATTR_MAXREG_COUNT
	.align		4
        /*007c*/ 	.byte	0x03, 0x1b
        /*007e*/ 	.short	0x00ff


	//----- nvinfo : EIATTR_MERCURY_ISA_VERSION
	.align		4
        /*0080*/ 	.byte	0x03, 0x5f
        /*0082*/ 	.short	0x0101


	//----- nvinfo : EIATTR_VRC_CTA_INIT_COUNT
	.align		4
        /*0084*/ 	.byte	0x02, 0x4a
	.zero		1
	.zero		1


	//----- nvinfo : EIATTR_EXIT_INSTR_OFFSETS
	.align		4
        /*0088*/ 	.byte	0x04, 0x1c
        /*008a*/ 	.short	(.L_61 - .L_60)


	//   ....[0]....
.L_60:
        /*008c*/ 	.word	0x00000090


	//   ....[1]....
        /*0090*/ 	.word	0x000004d0


	//----- nvinfo : EIATTR_CRS_STACK_SIZE
	.align		4
.L_61:
        /*0094*/ 	.byte	0x04, 0x1e
        /*0096*/ 	.short	(.L_63 - .L_62)
.L_62:
        /*0098*/ 	.word	0x00000000


	//----- nvinfo : EIATTR_CBANK_PARAM_SIZE
	.align		4
.L_63:
        /*009c*/ 	.byte	0x03, 0x19
        /*009e*/ 	.short	0x002c


	//----- nvinfo : EIATTR_PARAM_CBANK
	.align		4
        /*00a0*/ 	.byte	0x04, 0x0a
        /*00a2*/ 	.short	(.L_65 - .L_64)
	.align		4
.L_64:
        /*00a4*/ 	.word	index@(.nv.constant0._Z6b_normPfS_S_S_fii)
        /*00a8*/ 	.short	0x0380
        /*00aa*/ 	.short	0x002c


	//----- nvinfo : EIATTR_SW_WAR
	.align		4
.L_65:
        /*00ac*/ 	.byte	0x04, 0x36
        /*00ae*/ 	.short	(.L_67 - .L_66)
.L_66:
        /*00b0*/ 	.word	0x00000008
.L_67:


//--------------------- .nv.info._Z6l_reluPfi     --------------------------
	.section	.nv.info._Z6l_reluPfi,"",@"SHT_CUDA_INFO"
	.sectionflags	@""
	.align	4


	//----- nvinfo : EIATTR_CUDA_API_VERSION
	.align		4
        /*0000*/ 	.byte	0x04, 0x37
        /*0002*/ 	.short	(.L_69 - .L_68)
.L_68:
        /*0004*/ 	.word	0x00000082


	//----- nvinfo : EIATTR_KPARAM_INFO
	.align		4
.L_69:
        /*0008*/ 	.byte	0x04, 0x17
        /*000a*/ 	.short	(.L_71 - .L_70)
.L_70:
        /*000c*/ 	.word	0x00000000
        /*0010*/ 	.short	0x0001
        /*0012*/ 	.short	0x0008
        /*0014*/ 	.byte	0x00, 0xf0, 0x11, 0x00


	//----- nvinfo : EIATTR_KPARAM_INFO
	.align		4
.L_71:
        /*0018*/ 	.byte	0x04, 0x17
        /*001a*/ 	.short	(.L_73 - .L_72)
.L_72:
        /*001c*/ 	.word	0x00000000
        /*0020*/ 	.short	0x0000
        /*0022*/ 	.short	0x0000
        /*0024*/ 	.byte	0x00, 0xf5, 0x21, 0x00


	//----- nvinfo : EIATTR_SPARSE_MMA_MASK
	.align		4
.L_73:
        /*0028*/ 	.byte	0x03, 0x50
        /*002a*/ 	.short	0x0000


	//----- nvinfo : EIATTR_MAXREG_COUNT
	.align		4
        /*002c*/ 	.byte	0x03, 0x1b
        /*002e*/ 	.short	0x00ff


	//----- nvinfo : EIATTR_MERCURY_ISA_VERSION
	.align		4
        /*0030*/ 	.byte	0x03, 0x5f
        /*0032*/ 	.short	0x0101


	//----- nvinfo : EIATTR_VRC_CTA_INIT_COUNT
	.align		4
        /*0034*/ 	.byte	0x02, 0x4a
	.zero		1
	.zero		1


	//----- nvinfo : EIATTR_EXIT_INSTR_OFFSETS
	.align		4
        /*0038*/ 	.byte	0x04, 0x1c
        /*003a*/ 	.short	(.L_75 - .L_74)


	//   ....[0]....
.L_74:
        /*003c*/ 	.word	0x00000070


	//   ....[1]....
        /*0040*/ 	.word	0x000000d0


	//   ....[2]....
        /*0044*/ 	.word	0x00000140


	//----- nvinfo : EIATTR_CBANK_PARAM_SIZE
	.align		4
.L_75:
        /*0048*/ 	.byte	0x03, 0x19
        /*004a*/ 	.short	0x000c


	//----- nvinfo : EIATTR_PARAM_CBANK
	.align		4
        /*004c*/ 	.byte	0x04, 0x0a
        /*004e*/ 	.short	(.L_77 - .L_76)
	.align		4
.L_76:
        /*0050*/ 	.word	index@(.nv.constant0._Z6l_reluPfi)
        /*0054*/ 	.short	0x0380
        /*0056*/ 	.short	0x000c


	//----- nvinfo : EIATTR_SW_WAR
	.align		4
.L_77:
        /*0058*/ 	.byte	0x04, 0x36
        /*005a*/ 	.short	(.L_79 - .L_78)
.L_78:
        /*005c*/ 	.word	0x00000008
.L_79:


//--------------------- .nv.info._Z3addPiS_S_i    --------------------------
	.section	.nv.info._Z3addPiS_S_i,"",@"SHT_CUDA_INFO"
	.sectionflags	@""
	.align	4


	//----- nvinfo : EIATTR_CUDA_API_VERSION
	.align		4
        /*0000*/ 	.byte	0x04, 0x37
        /*0002*/ 	.short	(.L_81 - .L_80)
.L_80:
        /*0004*/ 	.word	0x00000082


	//----- nvinfo : EIATTR_KPARAM_INFO
	.align		4
.L_81:
        /*0008*/ 	.byte	0x04, 0x17
        /*000a*/ 	.short	(.L_83 - .L_82)
.L_82:
        /*000c*/ 	.word	0x00000000
        /*0010*/ 	.short	0x0003
        /*0012*/ 	.short	0x0018
        /*0014*/ 	.byte	0x00, 0xf0, 0x11, 0x00


	//----- nvinfo : EIATTR_KPARAM_INFO
	.align		4
.L_83:
        /*0018*/ 	.byte	0x04, 0x17
        /*001a*/ 	.short	(.L_85 - .L_84)
.L_84:
        /*001c*/ 	.word	0x00000000
        /*0020*/ 	.short	0x0002
        /*0022*/ 	.short	0x0010
        /*0024*/ 	.byte	0x00, 0xf5, 0x21, 0x00


	//----- nvinfo : EIATTR_KPARAM_INFO
	.align		4
.L_85:
        /*0028*/ 	.byte	0x04, 0x17
        /*002a*/ 	.short	(.L_87 - .L_86)
.L_86:
        /*002c*/ 	.word	0x00000000
        /*0030*/ 	.short	0x0001
        /*0032*/ 	.short	0x0008
        /*0034*/ 	.byte	0x00, 0xf5, 0x21, 0x00


	//----- nvinfo : EIATTR_KPARAM_INFO
	.align		4
.L_87:
        /*0038*/ 	.byte	0x04, 0x17
        /*003a*/ 	.short	(.L_89 - .L_88)
.L_88:
        /*003c*/ 	.word	0x00000000
        /*0040*/ 	.short	0x0000
        /*0042*/ 	.short	0x0000
        /*0044*/ 	.byte	0x00, 0xf5, 0x21, 0x00


	//----- nvinfo : EIATTR_SPARSE_MMA_MASK
	.align		4
.L_89:
        /*0048*/ 	.byte	0x03, 0x50
        /*004a*/ 	.short	0x0000


	//----- nvinfo : EIATTR_MAXREG_COUNT
	.align		4
        /*004c*/ 	.byte	0x03, 0x1b
        /*004e*/ 	.short	0x00ff


	//----- nvinfo : EIATTR_MERCURY_ISA_VERSION
	.align		4
        /*0050*/ 	.byte	0x03, 0x5f
        /*0052*/ 	.short	0x0101


	//----- nvinfo : EIATTR_VRC_CTA_INIT_COUNT
	.align		4
        /*0054*/ 	.byte	0x02, 0x4a
	.zero		1
	.zero		1


	//----- nvinfo : EIATTR_EXIT_INSTR_OFFSETS
	.align		4
        /*0058*/ 	.byte	0x04, 0x1c
        /*005a*/ 	.short	(.L_91 - .L_90)


	//   ....[0]....
.L_90:
        /*005c*/ 	.word	0x00000070


	//   ....[1]....
        /*0060*/ 	.word	0x00000130


	//----- nvinfo : EIATTR_CBANK_PARAM_SIZE
	.align		4
.L_91:
        /*0064*/ 	.byte	0x03, 0x19
        /*0066*/ 	.short	0x001c


	//----- nvinfo : EIATTR_PARAM_CBANK
	.align		4
        /*0068*/ 	.byte	0x04, 0x0a
        /*006a*/ 	.short	(.L_93 - .L_92)
	.align		4
.L_92:
        /*006c*/ 	.word	index@(.nv.constant0._Z3addPiS_S_i)
        /*0070*/ 	.short	0x0380
        /*0072*/ 	.short	0x001c


	//----- nvinfo : EIATTR_SW_WAR
	.align		4
.L_93:
        /*0074*/ 	.byte	0x04, 0x36
        /*0076*/ 	.short	(.L_95 - .L_94)
.L_94:
        /*0078*/ 	.word	0x00000008
.L_95:


//--------------------- .nv.callgraph             --------------------------
	.section	.nv.callgraph,"",@"SHT_CUDA_CALLGRAPH"
	.align	4
	.sectionentsize	8
	.align		4
        /*0000*/ 	.word	0x00000000
	.align		4
        /*0004*/ 	.word	0xffffffff
	.align		4
        /*0008*/ 	.word	0x00000000
	.align		4
        /*000c*/ 	.word	0xfffffffe
	.align		4
        /*0010*/ 	.word	0x00000000
	.align		4
        /*0014*/ 	.word	0xfffffffd
	.align		4
        /*0018*/ 	.word	0x00000000
	.align		4
        /*001c*/ 	.word	0xfffffffc


//--------------------- .text._Z12dev_add_biasPfS_ii --------------------------
	.section	.text._Z12dev_add_biasPfS_ii,"ax",@progbits
	.align	128
        .global         _Z12dev_add_biasPfS_ii
        .type           _Z12dev_add_biasPfS_ii,@function
        .size           _Z12dev_add_biasPfS_ii,(.L_x_23 - _Z12dev_add_biasPfS_ii)
        .other          _Z12dev_add_biasPfS_ii,@"STO_CUDA_ENTRY STV_DEFAULT"
_Z12dev_add_biasPfS_ii:
.text._Z12dev_add_biasPfS_ii:
[----:B------:R-:W-:Y:S01]  /*0000*/  LDC R1, c[0x0][0x37c] ;  /* 0x0000df00ff017b82 */ /* 0x000fe20000000800 */
[----:B------:R-:W0:Y:S07]  /*0010*/  S2R R9, SR_TID.X ;  /* 0x0000000000097919 */ /* 0x000e2e0000002100 */
[----:B------:R-:W0:Y:S08]  /*0020*/  S2UR UR4, SR_CTAID.X ;  /* 0x00000000000479c3 */ /* 0x000e300000002500 */
[----:B------:R-:W0:Y:S08]  /*0030*/  LDC R0, c[0x0][0x360] ;  /* 0x0000d800ff007b82 */ /* 0x000e300000000800 */
[----:B------:R-:W1:Y:S01]  /*0040*/  LDC.64 R2, c[0x0][0x390] ;  /* 0x0000e400ff027b82 */ /* 0x000e620000000a00 */
[----:B0-----:R-:W-:-:S02]  /*0050*/  IMAD R9, R0, UR4, R9 ;  /* 0x0000000400097c24 */ /* 0x001fc4000f8e0209 */
[----:B-1----:R-:W-:-:S05]  /*0060*/  IMAD R2, R3, R2, RZ ;  /* 0x0000000203027224 */ /* 0x002fca00078e02ff */
[----:B------:R-:W-:-:S13]  /*0070*/  ISETP.GE.AND P0, PT, R9, R2, PT ;  /* 0x000000020900720c */ /* 0x000fda0003f06270 */
[----:B------:R-:W-:Y:S05]  /*0080*/  @P0 EXIT ;  /* 0x000000000000094d */ /* 0x000fea0003800000 */
[----:B------:R-:W-:Y:S01]  /*0090*/  IABS R11, R3 ;  /* 0x00000003000b7213 */ /* 0x000fe20000000000 */
[----:B------:R-:W0:Y:S01]  /*00a0*/  LDCU.64 UR4, c[0x0][0x358] ;  /* 0x00006b00ff0477ac */ /* 0x000e220008000a00 */
[----:B------:R-:W-:Y:S02]  /*00b0*/  ISETP.GE.AND P2, PT, R9, RZ, PT ;  /* 0x000000ff0900720c */ /* 0x000fe40003f46270 */
[----:B------:R-:W1:Y:S08]  /*00c0*/  I2F.RP R0, R11 ;  /* 0x0000000b00007306 */ /* 0x000e700000209400 */
[----:B-1----:R-:W1:Y:S02]  /*00d0*/  MUFU.RCP R0, R0 ;  /* 0x0000000000007308 */ /* 0x002e640000001000 */
[----:B-1----:R-:W-:-:S06]  /*00e0*/  IADD3 R4, PT, PT, R0, 0xffffffe, RZ ;  /* 0x0ffffffe00047810 */ /* 0x002fcc0007ffe0ff */
[----:B------:R1:W2:Y:S02]  /*00f0*/  F2I.FTZ.U32.TRUNC.NTZ R5, R4 ;  /* 0x0000000400057305 */ /* 0x0002a4000021f000 */
[----:B-1----:R-:W-:Y:S01]  /*0100*/  IMAD.MOV.U32 R4, RZ, RZ, RZ ;  /* 0x000000ffff047224 */ /* 0x002fe200078e00ff */
[----:B--2---:R-:W-:-:S05]  /*0110*/  IADD3 R2, PT, PT, RZ, -R5, RZ ;  /* 0x80000005ff027210 */ /* 0x004fca0007ffe0ff */
[----:B------:R-:W-:Y:S01]  /*0120*/  IMAD R7, R2, R11, RZ ;  /* 0x0000000b02077224 */ /* 0x000fe200078e02ff */
[----:B------:R-:W-:-:S03]  /*0130*/  IABS R2, R9 ;  /* 0x0000000900027213 */ /* 0x000fc60000000000 */
[----:B------:R-:W-:Y:S02]  /*0140*/  IMAD.HI.U32 R5, R5, R7, R4 ;  /* 0x0000000705057227 */ /* 0x000fe400078e0004 */
[----:B------:R-:W1:Y:S04]  /*0150*/  LDC.64 R6, c[0x0][0x388] ;  /* 0x0000e200ff067b82 */ /* 0x000e680000000a00 */
[----:B------:R-:W-:-:S05]  /*0160*/  IMAD.HI.U32 R5, R5, R2, RZ ;  /* 0x0000000205057227 */ /* 0x000fca00078e00ff */
[----:B------:R-:W-:-:S05]  /*0170*/  IADD3 R5, PT, PT, -R5, RZ, RZ ;  /* 0x000000ff05057210 */ /* 0x000fca0007ffe1ff */
[C---:B------:R-:W-:Y:S02]  /*0180*/  IMAD R0, R11.reuse, R5, R2 ;  /* 0x000000050b007224 */ /* 0x040fe400078e0202 */
[----:B------:R-:W2:Y:S03]  /*0190*/  LDC.64 R4, c[0x0][0x380] ;  /* 0x0000e000ff047b82 */ /* 0x000ea60000000a00 */
[----:B------:R-:W-:-:S13]  /*01a0*/  ISETP.GT.U32.AND P0, PT, R11, R0, PT ;  /* 0x000000000b00720c */ /* 0x000fda0003f04070 */
[----:B------:R-:W-:Y:S01]  /*01b0*/  @!P0 IMAD.IADD R0, R0, 0x1, -R11 ;  /* 0x0000000100008824 */ /* 0x000fe200078e0a0b */
[----:B------:R-:W-:-:S04]  /*01c0*/  ISETP.NE.AND P0, PT, R3, RZ, PT ;  /* 0x000000ff0300720c */ /* 0x000fc80003f05270 */
[----:B------:R-:W-:Y:S01]  /*01d0*/  ISETP.GT.U32.AND P1, PT, R11, R0, PT ;  /* 0x000000000b00720c */ /* 0x000fe20003f24070 */
[----:B--2---:R-:W-:-:S12]  /*01e0*/  IMAD.WIDE R4, R9, 0x4, R4 ;  /* 0x0000000409047825 */ /* 0x004fd800078e0204 */
[----:B------:R-:W-:-:S05]  /*01f0*/  @!P1 IADD3 R0, PT, PT, R0, -R11, RZ ;  /* 0x8000000b00009210 */ /* 0x000fca0007ffe0ff */
[----:B------:R-:W-:Y:S01]  /*0200*/  @!P2 IMAD.MOV R0, RZ, RZ, -R0 ;  /* 0x000000ffff00a224 */ /* 0x000fe200078e0a00 */
[----:B------:R-:W-:-:S05]  /*0210*/  @!P0 LOP3.LUT R0, RZ, R3, RZ, 0x33, !PT ;  /* 0x00000003ff008212 */ /* 0x000fca00078e33ff */
[----:B-1----:R-:W-:Y:S02]  /*0220*/  IMAD.WIDE R2, R0, 0x4, R6 ;  /* 0x0000000400027825 */ /* 0x002fe400078e0206 */
[----:B0-----:R-:W2:Y:S04]  /*0230*/  LDG.E R7, desc[UR4][R4.64] ;  /* 0x0000000404077981 */ /* 0x001ea8000c1e1900 */
[----:B------:R-:W2:Y:S02]  /*0240*/  LDG.E R2, desc[UR4][R2.64] ;  /* 0x0000000402027981 */ /* 0x000ea4000c1e1900 */
[----:B--2---:R-:W-:-:S05]  /*0250*/  FADD R7, R2, R7 ;  /* 0x0000000702077221 */ /* 0x004fca0000000000 */
[----:B------:R-:W-:Y:S01]  /*0260*/  STG.E desc[UR4][R4.64], R7 ;  /* 0x0000000704007986 */ /* 0x000fe2000c101904 */
[----:B------:R-:W-:Y:S05]  /*0270*/  EXIT ;  /* 0x000000000000794d */ /* 0x000fea0003800000 */
.L_x_0:
[----:B------:R-:W-:-:S00]  /*0280*/  BRA `(.L_x_0) ;  /* 0xfffffffc00fc7947 */ /* 0x000fc0000383ffff */
[----:B------:R-:W-:-:S00]  /*0290*/  NOP ;  /* 0x0000000000007918 */ /* 0x000fc00000000000 */
        /* <DEDUP_REMOVED lines=14> */
.L_x_23:


//--------------------- .text._Z6b_normPfS_S_S_fii --------------------------
	.section	.text._Z6b_normPfS_S_S_fii,"ax",@progbits
	.align	128
        .global         _Z6b_normPfS_S_S_fii
        .type           _Z6b_normPfS_S_S_fii,@function
        .size           _Z6b_normPfS_S_S_fii,(.L_x_22 - _Z6b_normPfS_S_S_fii)
        .other          _Z6b_normPfS_S_S_fii,@"STO_CUDA_ENTRY STV_DEFAULT"
_Z6b_normPfS_S_S_fii:
.text._Z6b_normPfS_S_S_fii:
[----:B------:R-:W-:Y:S01]  /*0000*/  LDC R1, c[0x0][0x37c] ;  /* 0x0000df00ff017b82 */ /* 0x000fe20000000800 */
[----:B------:R-:W0:Y:S07]  /*0010*/  S2R R2, SR_TID.X ;  /* 0x0000000000027919 */ /* 0x000e2e0000002100 */
[----:B------:R-:W0:Y:S01]  /*0020*/  S2UR UR4, SR_CTAID.X ;  /* 0x00000000000479c3 */ /* 0x000e220000002500 */
[----:B------:R-:W1:Y:S07]  /*0030*/  LDCU UR5, c[0x0][0x3a4] ;  /* 0x00007480ff0577ac */ /* 0x000e6e0008000800 */
[----:B------:R-:W0:Y:S08]  /*0040*/  LDC R3, c[0x0][0x360] ;  /* 0x0000d800ff037b82 */ /* 0x000e300000000800 */
[----:B------:R-:W1:Y:S01]  /*0050*/  LDC R8, c[0x0][0x3a8] ;  /* 0x0000ea00ff087b82 */ /* 0x000e620000000800 */
[----:B0-----:R-:W-:-:S02]  /*0060*/  IMAD R2, R3, UR4, R2 ;  /* 0x0000000403027c24 */ /* 0x001fc4000f8e0202 */
[----:B-1----:R-:W-:-:S05]  /*0070*/  IMAD R3, R8, UR5, RZ ;  /* 0x0000000508037c24 */ /* 0x002fca000f8e02ff */
[----:B------:R-:W-:-:S13]  /*0080*/  ISETP.GE.AND P0, PT, R2, R3, PT ;  /* 0x000000030200720c */ /* 0x000fda0003f06270 */
[----:B------:R-:W-:Y:S05]  /*0090*/  @P0 EXIT ;  /* 0x000000000000094d */ /* 0x000fea0003800000 */
[----:B------:R-:W-:Y:S01]  /*00a0*/  IABS R6, R8 ;  /* 0x0000000800067213 */ /* 0x000fe20000000000 */
[----:B------:R-:W0:Y:S01]  /*00b0*/  LDCU.64 UR4, c[0x0][0x358] ;  /* 0x00006b00ff0477ac */ /* 0x000e220008000a00 */
[----:B------:R-:W-:Y:S02]  /*00c0*/  IABS R7, R2 ;  /* 0x0000000200077213 */ /* 0x000fe40000000000 */
[----:B------:R-:W1:Y:S01]  /*00d0*/  I2F.RP R0, R6 ;  /* 0x0000000600007306 */ /* 0x000e620000209400 */
[----:B------:R-:W-:Y:S01]  /*00e0*/  ISETP.GE.AND P2, PT, R2, RZ, PT ;  /* 0x000000ff0200720c */ /* 0x000fe20003f46270 */
[----:B------:R-:W2:Y:S06]  /*00f0*/  LDCU UR6, c[0x0][0x3a0] ;  /* 0x00007400ff0677ac */ /* 0x000eac0008000800 */
[----:B-1----:R-:W1:Y:S02]  /*0100*/  MUFU.RCP R0, R0 ;  /* 0x0000000000007308 */ /* 0x002e640000001000 */
[----:B-1----:R-:W-:-:S06]  /*0110*/  VIADD R4, R0, 0xffffffe ;  /* 0x0ffffffe00047836 */ /* 0x002fcc0000000000 */
[----:B------:R1:W3:Y:S02]  /*0120*/  F2I.FTZ.U32.TRUNC.NTZ R5, R4 ;  /* 0x0000000400057305 */ /* 0x0002e4000021f000 */
[----:B-1----:R-:W-:Y:S02]  /*0130*/  IMAD.MOV.U32 R4, RZ, RZ, RZ ;  /* 0x000000ffff047224 */ /* 0x002fe400078e00ff */
[----:B---3--:R-:W-:-:S04]  /*0140*/  IMAD.MOV R3, RZ, RZ, -R5 ;  /* 0x000000ffff037224 */ /* 0x008fc800078e0a05 */
[----:B------:R-:W-:-:S04]  /*0150*/  IMAD R3, R3, R6, RZ ;  /* 0x0000000603037224 */ /* 0x000fc800078e02ff */
[----:B------:R-:W-:Y:S01]  /*0160*/  IMAD.HI.U32 R5, R5, R3, R4 ;  /* 0x0000000305057227 */ /* 0x000fe200078e0004 */
[----:B------:R-:W-:-:S05]  /*0170*/  MOV R3, R7 ;  /* 0x0000000700037202 */ /* 0x000fca0000000f00 */
[----:B------:R-:W-:-:S04]  /*0180*/  IMAD.HI.U32 R5, R5, R3, RZ ;  /* 0x0000000305057227 */ /* 0x000fc800078e00ff */
[----:B------:R-:W-:-:S04]  /*0190*/  IMAD.MOV R5, RZ, RZ, -R5 ;  /* 0x000000ffff057224 */ /* 0x000fc800078e0a05 */
[C---:B------:R-:W-:Y:S02]  /*01a0*/  IMAD R3, R6.reuse, R5, R3 ;  /* 0x0000000506037224 */ /* 0x040fe400078e0203 */
[----:B------:R-:W1:Y:S03]  /*01b0*/  LDC.64 R4, c[0x0][0x398] ;  /* 0x0000e600ff047b82 */ /* 0x000e660000000a00 */
[----:B------:R-:W-:-:S13]  /*01c0*/  ISETP.GT.U32.AND P0, PT, R6, R3, PT ;  /* 0x000000030600720c */ /* 0x000fda0003f04070 */
[----:B------:R-:W-:Y:S01]  /*01d0*/  @!P0 IMAD.IADD R3, R3, 0x1, -R6 ;  /* 0x0000000103038824 */ /* 0x000fe200078e0a06 */
[----:B------:R-:W-:-:S04]  /*01e0*/  ISETP.NE.AND P0, PT, R8, RZ, PT ;  /* 0x000000ff0800720c */ /* 0x000fc80003f05270 */
[----:B------:R-:W-:-:S13]  /*01f0*/  ISETP.GT.U32.AND P1, PT, R6, R3, PT ;  /* 0x000000030600720c */ /* 0x000fda0003f24070 */
[----:B------:R-:W-:-:S05]  /*0200*/  @!P1 IMAD.IADD R3, R3, 0x1, -R6 ;  /* 0x0000000103039824 */ /* 0x000fca00078e0a06 */
[----:B------:R-:W-:Y:S02]  /*0210*/  @!P2 IADD3 R3, PT, PT, -R3, RZ, RZ ;  /* 0x000000ff0303a210 */ /* 0x000fe40007ffe1ff */
[----:B------:R-:W-:-:S05]  /*0220*/  @!P0 LOP3.LUT R3, RZ, R8, RZ, 0x33, !PT ;  /* 0x00000008ff038212 */ /* 0x000fca00078e33ff */
[----:B-1----:R-:W-:-:S06]  /*0230*/  IMAD.WIDE R4, R3, 0x4, R4 ;  /* 0x0000000403047825 */ /* 0x002fcc00078e0204 */
[----:B0-----:R-:W2:Y:S01]  /*0240*/  LDG.E R4, desc[UR4][R4.64] ;  /* 0x0000000404047981 */ /* 0x001ea2000c1e1900 */
[----:B------:R-:W-:Y:S01]  /*0250*/  BSSY.RECONVERGENT B0, `(.L_x_1) ;  /* 0x000000d000007945 */ /* 0x000fe20003800200 */
[----:B--2---:R-:W-:-:S04]  /*0260*/  FADD R6, R4, UR6 ;  /* 0x0000000604067e21 */ /* 0x004fc80008000000 */
[----:B------:R-:W-:Y:S01]  /*0270*/  VIADD R0, R6, 0xf3000000 ;  /* 0xf300000006007836 */ /* 0x000fe20000000000 */
[----:B------:R0:W1:Y:S04]  /*0280*/  MUFU.RSQ R7, R6 ;  /* 0x0000000600077308 */ /* 0x0000680000001400 */
[----:B------:R-:W-:-:S13]  /*0290*/  ISETP.GT.U32.AND P0, PT, R0, 0x727fffff, PT ;  /* 0x727fffff0000780c */ /* 0x000fda0003f04070 */
[----:B01----:R-:W-:Y:S05]  /*02a0*/  @!P0 BRA `(.L_x_2) ;  /* 0x00000000000c8947 */ /* 0x003fea0003800000 */
[----:B------:R-:W-:-:S07]  /*02b0*/  MOV R9, 0x2d0 ;  /* 0x000002d000097802 */ /* 0x000fce0000000f00 */
[----:B------:R-:W-:Y:S05]  /*02c0*/  CALL.REL.NOINC `($__internal_0_$__cuda_sm20_sqrt_rn_f32_slowpath) ;  /* 0x0000000000847944 */ /* 0x000fea0003c00000 */
[----:B------:R-:W-:Y:S05]  /*02d0*/  BRA `(.L_x_3) ;  /* 0x0000000000107947 */ /* 0x000fea0003800000 */
.L_x_2:
[----:B------:R-:W-:Y:S01]  /*02e0*/  FMUL.FTZ R11, R6, R7 ;  /* 0x00000007060b7220 */ /* 0x000fe20000410000 */
[----:B------:R-:W-:-:S03]  /*02f0*/  FMUL.FTZ R4, R7, 0.5 ;  /* 0x3f00000007047820 */ /* 0x000fc60000410000 */
[----:B------:R-:W-:-:S04]  /*0300*/  FFMA R0, -R11, R11, R6 ;  /* 0x0000000b0b007223 */ /* 0x000fc80000000106 */
[----:B------:R-:W-:-:S07]  /*0310*/  FFMA R11, R0, R4, R11 ;  /* 0x00000004000b7223 */ /* 0x000fce000000000b */
.L_x_3:
[----:B------:R-:W-:Y:S05]  /*0320*/  BSYNC.RECONVERGENT B0 ;  /* 0x0000000000007941 */ /* 0x000fea0003800200 */
.L_x_1:
[----:B------:R-:W0:Y:S08]  /*0330*/  LDC.64 R6, c[0x0][0x388] ;  /* 0x0000e200ff067b82 */ /* 0x000e300000000a00 */
[----:B------:R-:W1:Y:S08]  /*0340*/  LDC.64 R4, c[0x0][0x380] ;  /* 0x0000e000ff047b82 */ /* 0x000e700000000a00 */
[----:B------:R-:W2:Y:S01]  /*0350*/  LDC.64 R8, c[0x0][0x390] ;  /* 0x0000e400ff087b82 */ /* 0x000ea20000000a00 */
[----:B0-----:R-:W-:-:S06]  /*0360*/  IMAD.WIDE R6, R3, 0x4, R6 ;  /* 0x0000000403067825 */ /* 0x001fcc00078e0206 */
[----:B------:R-:W3:Y:S01]  /*0370*/  LDG.E R7, desc[UR4][R6.64] ;  /* 0x0000000406077981 */ /* 0x000ee2000c1e1900 */
[----:B-1----:R-:W-:-:S05]  /*0380*/  IMAD.WIDE R4, R2, 0x4, R4 ;  /* 0x0000000402047825 */ /* 0x002fca00078e0204 */
[----:B------:R-:W3:Y:S01]  /*0390*/  LDG.E R0, desc[UR4][R4.64] ;  /* 0x0000000404007981 */ /* 0x000ee2000c1e1900 */
[----:B--2---:R-:W-:-:S06]  /*03a0*/  IMAD.WIDE R2, R3, 0x4, R8 ;  /* 0x0000000403027825 */ /* 0x004fcc00078e0208 */
[----:B------:R-:W2:Y:S01]  /*03b0*/  LDG.E R3, desc[UR4][R2.64] ;  /* 0x0000000402037981 */ /* 0x000ea2000c1e1900 */
[----:B------:R-:W0:Y:S01]  /*03c0*/  MUFU.RCP R8, R11 ;  /* 0x0000000b00087308 */ /* 0x000e220000001000 */
[----:B------:R-:W-:Y:S01]  /*03d0*/  BSSY.RECONVERGENT B0, `(.L_x_4) ;  /* 0x000000e000007945 */ /* 0x000fe20003800200 */
[----:B0-----:R-:W-:-:S04]  /*03e0*/  FFMA R9, R8, -R11, 1 ;  /* 0x3f80000008097423 */ /* 0x001fc8000000080b */
[----:B------:R-:W-:Y:S01]  /*03f0*/  FFMA R9, R8, R9, R8 ;  /* 0x0000000908097223 */ /* 0x000fe20000000008 */
[----:B---3--:R-:W-:-:S04]  /*0400*/  FADD R0, R0, -R7 ;  /* 0x8000000700007221 */ /* 0x008fc80000000000 */
[----:B--2---:R-:W-:-:S04]  /*0410*/  FMUL R0, R0, R3 ;  /* 0x0000000300007220 */ /* 0x004fc80000400000 */
[----:B------:R-:W0:Y:S01]  /*0420*/  FCHK P0, R0, R11 ;  /* 0x0000000b00007302 */ /* 0x000e220000000000 */
[----:B------:R-:W-:-:S04]  /*0430*/  FFMA R8, R0, R9, RZ ;  /* 0x0000000900087223 */ /* 0x000fc800000000ff */
[----:B------:R-:W-:-:S04]  /*0440*/  FFMA R10, R8, -R11, R0 ;  /* 0x8000000b080a7223 */ /* 0x000fc80000000000 */
[----:B------:R-:W-:Y:S01]  /*0450*/  FFMA R9, R9, R10, R8 ;  /* 0x0000000a09097223 */ /* 0x000fe20000000008 */
[----:B0-----:R-:W-:Y:S06]  /*0460*/  @!P0 BRA `(.L_x_5) ;  /* 0x0000000000108947 */ /* 0x001fec0003800000 */
[----:B------:R-:W-:Y:S01]  /*0470*/  IMAD.MOV.U32 R3, RZ, RZ, R11 ;  /* 0x000000ffff037224 */ /* 0x000fe200078e000b */
[----:B------:R-:W-:-:S07]  /*0480*/  MOV R2, 0x4a0 ;  /* 0x000004a000027802 */ /* 0x000fce0000000f00 */
[----:B------:R-:W-:Y:S05]  /*0490*/  CALL.REL.NOINC `($__internal_1_$__cuda_sm3x_div_rn_noftz_f32_slowpath) ;  /* 0x0000000000707944 */ /* 0x000fea0003c00000 */
[----:B------:R-:W-:-:S07]  /*04a0*/  IMAD.MOV.U32 R9, RZ, RZ, R0 ;  /* 0x000000ffff097224 */ /* 0x000fce00078e0000 */
.L_x_5:
[----:B------:R-:W-:Y:S05]  /*04b0*/  BSYNC.RECONVERGENT B0 ;  /* 0x0000000000007941 */ /* 0x000fea0003800200 */
.L_x_4:
[----:B------:R-:W-:Y:S01]  /*04c0*/  STG.E desc[UR4][R4.64], R9 ;  /* 0x0000000904007986 */ /* 0x000fe2000c101904 */
[----:B------:R-:W-:Y:S05]  /*04d0*/  EXIT ;  /* 0x000000000000794d */ /* 0x000fea0003800000 */
        .weak           $__internal_0_$__cuda_sm20_sqrt_rn_f32_slowpath
        .type           $__internal_0_$__cuda_sm20_sqrt_rn_f32_slowpath,@function
        .size           $__internal_0_$__cuda_sm20_sqrt_rn_f32_slowpath,($__internal_1_$__cuda_sm3x_div_rn_noftz_f32_slowpath - $__internal_0_$__cuda_sm20_sqrt_rn_f32_slowpath)
$__internal_0_$__cuda_sm20_sqrt_rn_f32_slowpath:
[----:B------:R-:W-:-:S13]  /*04e0*/  LOP3.LUT P0, RZ, R6, 0x7fffffff, RZ, 0xc0, !PT ;  /* 0x7fffffff06ff7812 */ /* 0x000fda000780c0ff */
[----:B------:R-:W-:Y:S01]  /*04f0*/  @!P0 MOV R4, R6 ;  /* 0x0000000600048202 */ /* 0x000fe20000000f00 */
[----:B------:R-:W-:Y:S06]  /*0500*/  @!P0 BRA `(.L_x_6) ;  /* 0x0000000000448947 */ /* 0x000fec0003800000 */
[----:B------:R-:W-:Y:S01]  /*0510*/  FSETP.GEU.FTZ.AND P0, PT, R6, RZ, PT ;  /* 0x000000ff0600720b */ /* 0x000fe20003f1e000 */
[----:B------:R-:W-:-:S12]  /*0520*/  IMAD.MOV.U32 R0, RZ, RZ, R6 ;  /* 0x000000ffff007224 */ /* 0x000fd800078e0006 */
[----:B------:R-:W-:Y:S01]  /*0530*/  @!P0 IMAD.MOV.U32 R4, RZ, RZ, 0x7fffffff ;  /* 0x7fffffffff048424 */ /* 0x000fe200078e00ff */
[----:B------:R-:W-:Y:S06]  /*0540*/  @!P0 BRA `(.L_x_6) ;  /* 0x0000000000348947 */ /* 0x000fec0003800000 */
[----:B------:R-:W-:-:S13]  /*0550*/  FSETP.GTU.FTZ.AND P0, PT, |R0|, +INF , PT ;  /* 0x7f8000000000780b */ /* 0x000fda0003f1c200 */
[----:B------:R-:W-:Y:S01]  /*0560*/  @P0 FADD.FTZ R4, R0, 1 ;  /* 0x3f80000000040421 */ /* 0x000fe20000010000 */
[----:B------:R-:W-:Y:S06]  /*0570*/  @P0 BRA `(.L_x_6) ;  /* 0x0000000000280947 */ /* 0x000fec0003800000 */
[----:B------:R-:W-:-:S13]  /*0580*/  FSETP.NEU.FTZ.AND P0, PT, |R0|, +INF , PT ;  /* 0x7f8000000000780b */ /* 0x000fda0003f1d200 */
[----:B------:R-:W-:-:S04]  /*0590*/  @P0 FFMA R5, R0, 1.84467440737095516160e+19, RZ ;  /* 0x5f80000000050823 */ /* 0x000fc800000000ff */
[----:B------:R-:W0:Y:S02]  /*05a0*/  @P0 MUFU.RSQ R4, R5 ;  /* 0x0000000500040308 */ /* 0x000e240000001400 */
[----:B0-----:R-:W-:Y:S01]  /*05b0*/  @P0 FMUL.FTZ R6, R5, R4 ;  /* 0x0000000405060220 */ /* 0x001fe20000410000 */
[----:B------:R-:W-:Y:S01]  /*05c0*/  @P0 FMUL.FTZ R8, R4, 0.5 ;  /* 0x3f00000004080820 */ /* 0x000fe20000410000 */
[----:B------:R-:W-:Y:S02]  /*05d0*/  @!P0 IMAD.MOV.U32 R4, RZ, RZ, R0 ;  /* 0x000000ffff048224 */ /* 0x000fe400078e0000 */
[----:B------:R-:W-:-:S04]  /*05e0*/  @P0 FADD.FTZ R7, -R6, -RZ ;  /* 0x800000ff06070221 */ /* 0x000fc80000010100 */
[----:B------:R-:W-:-:S04]  /*05f0*/  @P0 FFMA R7, R6, R7, R5 ;  /* 0x0000000706070223 */ /* 0x000fc80000000005 */
[----:B------:R-:W-:-:S04]  /*0600*/  @P0 FFMA R7, R7, R8, R6 ;  /* 0x0000000807070223 */ /* 0x000fc80000000006 */
[----:B------:R-:W-:-:S07]  /*0610*/  @P0 FMUL.FTZ R4, R7, 2.3283064365386962891e-10 ;  /* 0x2f80000007040820 */ /* 0x000fce0000410000 */
.L_x_6:
[----:B------:R-:W-:Y:S01]  /*0620*/  MOV R11, R4 ;  /* 0x00000004000b7202 */ /* 0x000fe20000000f00 */
[----:B------:R-:W-:Y:S02]  /*0630*/  IMAD.MOV.U32 R4, RZ, RZ, R9 ;  /* 0x000000ffff047224 */ /* 0x000fe400078e0009 */
[----:B------:R-:W-:-:S04]  /*0640*/  IMAD.MOV.U32 R5, RZ, RZ, 0x0 ;  /* 0x00000000ff057424 */ /* 0x000fc800078e00ff */
[----:B------:R-:W-:Y:S05]  /*0650*/  RET.REL.NODEC R4 `(_Z6b_normPfS_S_S_fii) ;  /* 0xfffffff804687950 */ /* 0x000fea0003c3ffff */
        .weak           $__internal_1_$__cuda_sm3x_div_rn_noftz_f32_slowpath
        .type           $__internal_1_$__cuda_sm3x_div_rn_noftz_f32_slowpath,@function
        .size           $__internal_1_$__cuda_sm3x_div_rn_noftz_f32_slowpath,(.L_x_22 - $__internal_1_$__cuda_sm3x_div_rn_noftz_f32_slowpath)
$__internal_1_$__cuda_sm3x_div_rn_noftz_f32_slowpath:
[----:B------:R-:W-:Y:S01]  /*0660*/  SHF.R.U32.HI R7, RZ, 0x17, R3 ;  /* 0x00000017ff077819 */ /* 0x000fe20000011603 */
[----:B------:R-:W-:Y:S01]  /*0670*/  BSSY.RECONVERGENT B1, `(.L_x_7) ;  /* 0x0000063000017945 */ /* 0x000fe20003800200 */
[--C-:B------:R-:W-:Y:S02]  /*0680*/  SHF.R.U32.HI R6, RZ, 0x17, R0.reuse ;  /* 0x00000017ff067819 */ /* 0x100fe40000011600 */
[----:B------:R-:W-:Y:S02]  /*0690*/  LOP3.LUT R12, R7, 0xff, RZ, 0xc0, !PT ;  /* 0x000000ff070c7812 */ /* 0x000fe400078ec0ff */
[----:B------:R-:W-:Y:S01]  /*06a0*/  LOP3.LUT R10, R6, 0xff, RZ, 0xc0, !PT ;  /* 0x000000ff060a7812 */ /* 0x000fe200078ec0ff */
[----:B------:R-:W-:Y:S01]  /*06b0*/  IMAD.MOV.U32 R6, RZ, RZ, R0 ;  /* 0x000000ffff067224 */ /* 0x000fe200078e0000 */
[----:B------:R-:W-:-:S03]  /*06c0*/  IADD3 R9, PT, PT, R12, -0x1, RZ ;  /* 0xffffffff0c097810 */ /* 0x000fc60007ffe0ff */
[----:B------:R-:W-:Y:S01]  /*06d0*/  VIADD R8, R10, 0xffffffff ;  /* 0xffffffff0a087836 */ /* 0x000fe20000000000 */
[----:B------:R-:W-:-:S04]  /*06e0*/  ISETP.GT.U32.AND P0, PT, R9, 0xfd, PT ;  /* 0x000000fd0900780c */ /* 0x000fc80003f04070 */
[----:B------:R-:W-:-:S13]  /*06f0*/  ISETP.GT.U32.OR P0, PT, R8, 0xfd, P0 ;  /* 0x000000fd0800780c */ /* 0x000fda0000704470 */
[----:B------:R-:W-:Y:S01]  /*0700*/  @!P0 MOV R7, RZ ;  /* 0x000000ff00078202 */ /* 0x000fe20000000f00 */
[----:B------:R-:W-:Y:S06]  /*0710*/  @!P0 BRA `(.L_x_8) ;  /* 0x00000000005c8947 */ /* 0x000fec0003800000 */
[----:B------:R-:W-:Y:S02]  /*0720*/  FSETP.GTU.FTZ.AND P1, PT, |R3|, +INF , PT ;  /* 0x7f8000000300780b */ /* 0x000fe40003f3c200 */
[----:B------:R-:W-:-:S04]  /*0730*/  FSETP.GTU.FTZ.AND P0, PT, |R0|, +INF , PT ;  /* 0x7f8000000000780b */ /* 0x000fc80003f1c200 */
[----:B------:R-:W-:-:S13]  /*0740*/  PLOP3.LUT P0, PT, P0, P1, PT, 0xf8, 0x8f ;  /* 0x00000000008f781c */ /* 0x000fda0000703f70 */
[----:B------:R-:W-:Y:S05]  /*0750*/  @P0 BRA `(.L_x_9) ;  /* 0x00000004004c0947 */ /* 0x000fea0003800000 */
[----:B------:R-:W-:-:S13]  /*0760*/  LOP3.LUT P0, RZ, R3, 0x7fffffff, R6, 0xc8, !PT ;  /* 0x7fffffff03ff7812 */ /* 0x000fda000780c806 */
[----:B------:R-:W-:Y:S05]  /*0770*/  @!P0 BRA `(.L_x_10) ;  /* 0x00000004003c8947 */ /* 0x000fea0003800000 */
[C---:B------:R-:W-:Y:S02]  /*0780*/  FSETP.NEU.FTZ.AND P2, PT, |R0|.reuse, +INF , PT ;  /* 0x7f8000000000780b */ /* 0x040fe40003f5d200 */
[----:B------:R-:W-:Y:S02]  /*0790*/  FSETP.NEU.FTZ.AND P1, PT, |R3|, +INF , PT ;  /* 0x7f8000000300780b */ /* 0x000fe40003f3d200 */
[----:B------:R-:W-:-:S11]  /*07a0*/  FSETP.NEU.FTZ.AND P0, PT, |R0|, +INF , PT ;  /* 0x7f8000000000780b */ /* 0x000fd60003f1d200 */
[----:B------:R-:W-:Y:S05]  /*07b0*/  @!P1 BRA !P2, `(.L_x_10) ;  /* 0x00000004002c9947 */ /* 0x000fea0005000000 */
[----:B------:R-:W-:-:S04]  /*07c0*/  LOP3.LUT P2, RZ, R6, 0x7fffffff, RZ, 0xc0, !PT ;  /* 0x7fffffff06ff7812 */ /* 0x000fc8000784c0ff */
[----:B------:R-:W-:-:S13]  /*07d0*/  PLOP3.LUT P1, PT, P1, P2, PT, 0x2f, 0xf2 ;  /* 0x0000000000f2781c */ /* 0x000fda0000f24577 */
[----:B------:R-:W-:Y:S05]  /*07e0*/  @P1 BRA `(.L_x_11) ;  /* 0x0000000400181947 */ /* 0x000fea0003800000 */
[----:B------:R-:W-:-:S04]  /*07f0*/  LOP3.LUT P1, RZ, R3, 0x7fffffff, RZ, 0xc0, !PT ;  /* 0x7fffffff03ff7812 */ /* 0x000fc8000782c0ff */
[----:B------:R-:W-:-:S13]  /*0800*/  PLOP3.LUT P0, PT, P0, P1, PT, 0x2f, 0xf2 ;  /* 0x0000000000f2781c */ /* 0x000fda0000702577 */
[----:B------:R-:W-:Y:S05]  /*0810*/  @P0 BRA `(.L_x_12) ;  /* 0x0000000400000947 */ /* 0x000fea0003800000 */
[----:B------:R-:W-:Y:S02]  /*0820*/  ISETP.GE.AND P0, PT, R8, RZ, PT ;  /* 0x000000ff0800720c */ /* 0x000fe40003f06270 */
[----:B------:R-:W-:-:S11]  /*0830*/  ISETP.GE.AND P1, PT, R9, RZ, PT ;  /* 0x000000ff0900720c */ /* 0x000fd60003f26270 */
[----:B------:R-:W-:Y:S02]  /*0840*/  @P0 IMAD.MOV.U32 R7, RZ, RZ, RZ ;  /* 0x000000ffff070224 */ /* 0x000fe400078e00ff */
[----:B------:R-:W-:Y:S01]  /*0850*/  @!P0 FFMA R6, R0, 1.84467440737095516160e+19, RZ ;  /* 0x5f80000000068823 */ /* 0x000fe200000000ff */
[----:B------:R-:W-:Y:S02]  /*0860*/  @!P0 IMAD.MOV.U32 R7, RZ, RZ, -0x40 ;  /* 0xffffffc0ff078424 */ /* 0x000fe400078e00ff */
[----:B------:R-:W-:-:S03]  /*0870*/  @!P1 FFMA R3, R3, 1.84467440737095516160e+19, RZ ;  /* 0x5f80000003039823 */ /* 0x000fc600000000ff */
[----:B------:R-:W-:-:S07]  /*0880*/  @!P1 IADD3 R7, PT, PT, R7, 0x40, RZ ;  /* 0x0000004007079810 */ /* 0x000fce0007ffe0ff */
.L_x_8:
[----:B------:R-:W-:Y:S01]  /*0890*/  LEA R0, R12, 0xc0800000, 0x17 ;  /* 0xc08000000c007811 */ /* 0x000fe200078eb8ff */
[----:B------:R-:W-:Y:S04]  /*08a0*/  BSSY.RECONVERGENT B2, `(.L_x_13) ;  /* 0x0000036000027945 */ /* 0x000fe80003800200 */
[----:B------:R-:W-:Y:S02]  /*08b0*/  IMAD.IADD R8, R3, 0x1, -R0 ;  /* 0x0000000103087824 */ /* 0x000fe400078e0a00 */
[----:B------:R-:W-:Y:S02]  /*08c0*/  VIADD R3, R10, 0xffffff81 ;  /* 0xffffff810a037836 */ /* 0x000fe40000000000 */
[----:B------:R-:W0:Y:S01]  /*08d0*/  MUFU.RCP R9, R8 ;  /* 0x0000000800097308 */ /* 0x000e220000001000 */
[----:B------:R-:W-:Y:S01]  /*08e0*/  FADD.FTZ R11, -R8, -RZ ;  /* 0x800000ff080b7221 */ /* 0x000fe20000010100 */
[----:B------:R-:W-:-:S03]  /*08f0*/  IMAD R0, R3, -0x800000, R6 ;  /* 0xff80000003007824 */ /* 0x000fc600078e0206 */
[----:B0-----:R-:W-:-:S04]  /*0900*/  FFMA R10, R9, R11, 1 ;  /* 0x3f800000090a7423 */ /* 0x001fc8000000000b */
[----:B------:R-:W-:-:S04]  /*0910*/  FFMA R13, R9, R10, R9 ;  /* 0x0000000a090d7223 */ /* 0x000fc80000000009 */
[----:B------:R-:W-:-:S04]  /*0920*/  FFMA R6, R0, R13, RZ ;  /* 0x0000000d00067223 */ /* 0x000fc800000000ff */
[----:B------:R-:W-:-:S04]  /*0930*/  FFMA R9, R11, R6, R0 ;  /* 0x000000060b097223 */ /* 0x000fc80000000000 */
[----:B------:R-:W-:Y:S01]  /*0940*/  FFMA R10, R13, R9, R6 ;  /* 0x000000090d0a7223 */ /* 0x000fe20000000006 */
[----:B------:R-:W-:-:S03]  /*0950*/  IADD3 R6, PT, PT, R3, 0x7f, -R12 ;  /* 0x0000007f03067810 */ /* 0x000fc60007ffe80c */
[----:B------:R-:W-:Y:S01]  /*0960*/  FFMA R11, R11, R10, R0 ;  /* 0x0000000a0b0b7223 */ /* 0x000fe20000000000 */
[----:B------:R-:W-:-:S03]  /*0970*/  IADD3 R6, PT, PT, R6, R7, RZ ;  /* 0x0000000706067210 */ /* 0x000fc60007ffe0ff */
[----:B------:R-:W-:-:S05]  /*0980*/  FFMA R0, R13, R11, R10 ;  /* 0x0000000b0d007223 */ /* 0x000fca000000000a */
[----:B------:R-:W-:-:S04]  /*0990*/  SHF.R.U32.HI R3, RZ, 0x17, R0 ;  /* 0x00000017ff037819 */ /* 0x000fc80000011600 */
[----:B------:R-:W-:-:S05]  /*09a0*/  LOP3.LUT R3, R3, 0xff, RZ, 0xc0, !PT ;  /* 0x000000ff03037812 */ /* 0x000fca00078ec0ff */
[----:B------:R-:W-:-:S04]  /*09b0*/  IMAD.IADD R9, R3, 0x1, R6 ;  /* 0x0000000103097824 */ /* 0x000fc800078e0206 */
[----:B------:R-:W-:-:S05]  /*09c0*/  VIADD R3, R9, 0xffffffff ;  /* 0xffffffff09037836 */ /* 0x000fca0000000000 */
[----:B------:R-:W-:-:S13]  /*09d0*/  ISETP.GE.U32.AND P0, PT, R3, 0xfe, PT ;  /* 0x000000fe0300780c */ /* 0x000fda0003f06070 */
[----:B------:R-:W-:Y:S05]  /*09e0*/  @!P0 BRA `(.L_x_14) ;  /* 0x0000000000808947 */ /* 0x000fea0003800000 */
[----:B------:R-:W-:-:S13]  /*09f0*/  ISETP.GT.AND P0, PT, R9, 0xfe, PT ;  /* 0x000000fe0900780c */ /* 0x000fda0003f04270 */
[----:B------:R-:W-:Y:S05]  /*0a00*/  @P0 BRA `(.L_x_15) ;  /* 0x00000000006c0947 */ /* 0x000fea0003800000 */
[----:B------:R-:W-:-:S13]  /*0a10*/  ISETP.GE.AND P0, PT, R9, 0x1, PT ;  /* 0x000000010900780c */ /* 0x000fda0003f06270 */
[----:B------:R-:W-:Y:S05]  /*0a20*/  @P0 BRA `(.L_x_16) ;  /* 0x0000000000740947 */ /* 0x000fea0003800000 */
[----:B------:R-:W-:Y:S02]  /*0a30*/  ISETP.GE.AND P0, PT, R9, -0x18, PT ;  /* 0xffffffe80900780c */ /* 0x000fe40003f06270 */
[----:B------:R-:W-:-:S11]  /*0a40*/  LOP3.LUT R0, R0, 0x80000000, RZ, 0xc0, !PT ;  /* 0x8000000000007812 */ /* 0x000fd600078ec0ff */
[----:B------:R-:W-:Y:S05]  /*0a50*/  @!P0 BRA `(.L_x_16) ;  /* 0x0000000000688947 */ /* 0x000fea0003800000 */
[-CC-:B------:R-:W-:Y:S01]  /*0a60*/  FFMA.RZ R3, R13, R11.reuse, R10.reuse ;  /* 0x0000000b0d037223 */ /* 0x180fe2000000c00a */
[----:B------:R-:W-:Y:S01]  /*0a70*/  IADD3 R8, PT, PT, R9, 0x20, RZ ;  /* 0x0000002009087810 */ /* 0x000fe20007ffe0ff */
[-CC-:B------:R-:W-:Y:S01]  /*0a80*/  FFMA.RM R6, R13, R11.reuse, R10.reuse ;  /* 0x0000000b0d067223 */ /* 0x180fe2000000400a */
[----:B------:R-:W-:Y:S02]  /*0a90*/  ISETP.NE.AND P2, PT, R9, RZ, PT ;  /* 0x000000ff0900720c */ /* 0x000fe40003f45270 */
[----:B------:R-:W-:Y:S01]  /*0aa0*/  LOP3.LUT R7, R3, 0x7fffff, RZ, 0xc0, !PT ;  /* 0x007fffff03077812 */ /* 0x000fe200078ec0ff */
[----:B------:R-:W-:Y:S01]  /*0ab0*/  FFMA.RP R3, R13, R11, R10 ;  /* 0x0000000b0d037223 */ /* 0x000fe2000000800a */
[----:B------:R-:W-:Y:S01]  /*0ac0*/  ISETP.NE.AND P1, PT, R9, RZ, PT ;  /* 0x000000ff0900720c */ /* 0x000fe20003f25270 */
[----:B------:R-:W-:Y:S01]  /*0ad0*/  IMAD.MOV R9, RZ, RZ, -R9 ;  /* 0x000000ffff097224 */ /* 0x000fe200078e0a09 */
[----:B------:R-:W-:Y:S02]  /*0ae0*/  LOP3.LUT R7, R7, 0x800000, RZ, 0xfc, !PT ;  /* 0x0080000007077812 */ /* 0x000fe400078efcff */
[----:B------:R-:W-:-:S02]  /*0af0*/  FSETP.NEU.FTZ.AND P0, PT, R3, R6, PT ;  /* 0x000000060300720b */ /* 0x000fc40003f1d000 */
[----:B------:R-:W-:Y:S02]  /*0b00*/  SHF.L.U32 R8, R7, R8, RZ ;  /* 0x0000000807087219 */ /* 0x000fe400000006ff */
[----:B------:R-:W-:Y:S02]  /*0b10*/  SEL R6, R9, RZ, P2 ;  /* 0x000000ff09067207 */ /* 0x000fe40001000000 */
[----:B------:R-:W-:Y:S02]  /*0b20*/  ISETP.NE.AND P1, PT, R8, RZ, P1 ;  /* 0x000000ff0800720c */ /* 0x000fe40000f25270 */
[----:B------:R-:W-:Y:S02]  /*0b30*/  SHF.R.U32.HI R6, RZ, R6, R7 ;  /* 0x00000006ff067219 */ /* 0x000fe40000011607 */
[----:B------:R-:W-:Y:S02]  /*0b40*/  PLOP3.LUT P0, PT, P0, P1, PT, 0xf8, 0x8f ;  /* 0x00000000008f781c */ /* 0x000fe40000703f70 */
[----:B------:R-:W-:-:S02]  /*0b50*/  SHF.R.U32.HI R8, RZ, 0x1, R6 ;  /* 0x00000001ff087819 */ /* 0x000fc40000011606 */
[----:B------:R-:W-:-:S04]  /*0b60*/  SEL R3, RZ, 0x1, !P0 ;  /* 0x00000001ff037807 */ /* 0x000fc80004000000 */
[----:B------:R-:W-:-:S04]  /*0b70*/  LOP3.LUT R3, R3, 0x1, R8, 0xf8, !PT ;  /* 0x0000000103037812 */ /* 0x000fc800078ef808 */
[----:B------:R-:W-:-:S05]  /*0b80*/  LOP3.LUT R3, R3, R6, RZ, 0xc0, !PT ;  /* 0x0000000603037212 */ /* 0x000fca00078ec0ff */
[----:B------:R-:W-:-:S05]  /*0b90*/  IMAD.IADD R3, R8, 0x1, R3 ;  /* 0x0000000108037824 */ /* 0x000fca00078e0203 */
[----:B------:R-:W-:Y:S01]  /*0ba0*/  LOP3.LUT R0, R3, R0, RZ, 0xfc, !PT ;  /* 0x0000000003007212 */ /* 0x000fe200078efcff */
[----:B------:R-:W-:Y:S06]  /*0bb0*/  BRA `(.L_x_16) ;  /* 0x0000000000107947 */ /* 0x000fec0003800000 */
.L_x_15:
[----:B------:R-:W-:-:S04]  /*0bc0*/  LOP3.LUT R0, R0, 0x80000000, RZ, 0xc0, !PT ;  /* 0x8000000000007812 */ /* 0x000fc800078ec0ff */
[----:B------:R-:W-:Y:S01]  /*0bd0*/  LOP3.LUT R0, R0, 0x7f800000, RZ, 0xfc, !PT ;  /* 0x7f80000000007812 */ /* 0x000fe200078efcff */
[----:B------:R-:W-:Y:S06]  /*0be0*/  BRA `(.L_x_16) ;  /* 0x0000000000047947 */ /* 0x000fec0003800000 */
.L_x_14:
[----:B------:R-:W-:-:S07]  /*0bf0*/  LEA R0, R6, R0, 0x17 ;  /* 0x0000000006007211 */ /* 0x000fce00078eb8ff */
.L_x_16:
[----:B------:R-:W-:Y:S05]  /*0c00*/  BSYNC.RECONVERGENT B2 ;  /* 0x0000000000027941 */ /* 0x000fea0003800200 */
.L_x_13:
[----:B------:R-:W-:Y:S05]  /*0c10*/  BRA `(.L_x_17) ;  /* 0x0000000000207947 */ /* 0x000fea0003800000 */
.L_x_12:
[----:B------:R-:W-:-:S04]  /*0c20*/  LOP3.LUT R0, R3, 0x80000000, R6, 0x48, !PT ;  /* 0x8000000003007812 */ /* 0x000fc800078e4806 */
[----:B------:R-:W-:Y:S01]  /*0c30*/  LOP3.LUT R0, R0, 0x7f800000, RZ, 0xfc, !PT ;  /* 0x7f80000000007812 */ /* 0x000fe200078efcff */
[----:B------:R-:W-:Y:S06]  /*0c40*/  BRA `(.L_x_17) ;  /* 0x0000000000147947 */ /* 0x000fec0003800000 */
.L_x_11:
[----:B------:R-:W-:Y:S01]  /*0c50*/  LOP3.LUT R0, R3, 0x80000000, R6, 0x48, !PT ;  /* 0x8000000003007812 */ /* 0x000fe200078e4806 */
[----:B------:R-:W-:Y:S06]  /*0c60*/  BRA `(.L_x_17) ;  /* 0x00000000000c7947 */ /* 0x000fec0003800000 */
.L_x_10:
[----:B------:R-:W0:Y:S01]  /*0c70*/  MUFU.RSQ R0, -QNAN ;  /* 0xffc0000000007908 */ /* 0x000e220000001400 */
[----:B------:R-:W-:Y:S05]  /*0c80*/  BRA `(.L_x_17) ;  /* 0x0000000000047947 */ /* 0x000fea0003800000 */
.L_x_9:
[----:B------:R-:W-:-:S07]  /*0c90*/  FADD.FTZ R0, R0, R3 ;  /* 0x0000000300007221 */ /* 0x000fce0000010000 */
.L_x_17:
[----:B------:R-:W-:Y:S05]  /*0ca0*/  BSYNC.RECONVERGENT B1 ;  /* 0x0000000000017941 */ /* 0x000fea0003800200 */
.L_x_7:
[----:B------:R-:W-:-:S04]  /*0cb0*/  IMAD.MOV.U32 R3, RZ, RZ, 0x0 ;  /* 0x00000000ff037424 */ /* 0x000fc800078e00ff */
[----:B0-----:R-:W-:Y:S05]  /*0cc0*/  RET.REL.NODEC R2 `(_Z6b_normPfS_S_S_fii) ;  /* 0xfffffff002cc7950 */ /* 0x001fea0003c3ffff */
.L_x_18:
        /* <DEDUP_REMOVED lines=11> */
.L_x_22:


//--------------------- .text._Z6l_reluPfi        --------------------------
	.section	.text._Z6l_reluPfi,"ax",@progbits
	.align	128
        .global         _Z6l_reluPfi
        .type           _Z6l_reluPfi,@function
        .size           _Z6l_reluPfi,(.L_x_25 - _Z6l_reluPfi)
        .other          _Z6l_reluPfi,@"STO_CUDA_ENTRY STV_DEFAULT"
_Z6l_reluPfi:
.text._Z6l_reluPfi:
[----:B------:R-:W-:Y:S01]  /*0000*/  LDC R1, c[0x0][0x37c] ;  /* 0x0000df00ff017b82 */ /* 0x000fe20000000800 */
[----:B------:R-:W0:Y:S07]  /*0010*/  S2R R5, SR_TID.X ;  /* 0x0000000000057919 */ /* 0x000e2e0000002100 */
[----:B------:R-:W0:Y:S01]  /*0020*/  S2UR UR4, SR_CTAID.X ;  /* 0x00000000000479c3 */ /* 0x000e220000002500 */
[----:B------:R-:W1:Y:S07]  /*0030*/  LDCU UR5, c[0x0][0x388] ;  /* 0x00007100ff0577ac */ /* 0x000e6e0008000800 */
[----:B------:R-:W0:Y:S02]  /*0040*/  LDC R0, c[0x0][0x360] ;  /* 0x0000d800ff007b82 */ /* 0x000e240000000800 */
[----:B0-----:R-:W-:-:S05]  /*0050*/  IMAD R5, R0, UR4, R5 ;  /* 0x0000000400057c24 */ /* 0x001fca000f8e0205 */
[----:B-1----:R-:W-:-:S13]  /*0060*/  ISETP.GE.AND P0, PT, R5, UR5, PT ;  /* 0x0000000505007c0c */ /* 0x002fda000bf06270 */
[----:B------:R-:W-:Y:S05]  /*0070*/  @P0 EXIT ;  /* 0x000000000000094d */ /* 0x000fea0003800000 */
[----:B------:R-:W0:Y:S01]  /*0080*/  LDC.64 R2, c[0x0][0x380] ;  /* 0x0000e000ff027b82 */ /* 0x000e220000000a00 */
[----:B------:R-:W1:Y:S01]  /*0090*/  LDCU.64 UR4, c[0x0][0x358] ;  /* 0x00006b00ff0477ac */ /* 0x000e620008000a00 */
[----:B0-----:R-:W-:-:S05]  /*00a0*/  IMAD.WIDE R2, R5, 0x4, R2 ;  /* 0x0000000405027825 */ /* 0x001fca00078e0202 */
[----:B-1----:R-:W2:Y:S02]  /*00b0*/  LDG.E R0, desc[UR4][R2.64] ;  /* 0x0000000402007981 */ /* 0x002ea4000c1e1900 */
[----:B--2---:R-:W-:-:S13]  /*00c0*/  FSETP.GEU.AND P0, PT, R0, RZ, PT ;  /* 0x000000ff0000720b */ /* 0x004fda0003f0e000 */
[----:B------:R-:W-:Y:S05]  /*00d0*/  @P0 EXIT ;  /* 0x000000000000094d */ /* 0x000fea0003800000 */
[----:B------:R-:W0:Y:S01]  /*00e0*/  F2F.F64.F32 R4, R0 ;  /* 0x0000000000047310 */ /* 0x000e220000201800 */
[----:B------:R-:W-:Y:S01]  /*00f0*/  UMOV UR6, 0x9999999a ;  /* 0x9999999a00067882 */ /* 0x000fe20000000000 */
[----:B------:R-:W-:Y:S02]  /*0100*/  UMOV UR7, 0x3fb99999 ;  /* 0x3fb9999900077882 */ /* 0x000fe40000000000 */
[----:B0-----:R-:W-:-:S10]  /*0110*/  DMUL R4, R4, UR6 ;  /* 0x0000000604047c28 */ /* 0x001fd40008000000 */
[----:B------:R-:W0:Y:S02]  /*0120*/  F2F.F32.F64 R5, R4 ;  /* 0x0000000400057310 */ /* 0x000e240000301000 */
[----:B0-----:R-:W-:Y:S01]  /*0130*/  STG.E desc[UR4][R2.64], R5 ;  /* 0x0000000502007986 */ /* 0x001fe2000c101904 */
[----:B------:R-:W-:Y:S05]  /*0140*/  EXIT ;  /* 0x000000000000794d */ /* 0x000fea0003800000 */
.L_x_19:
        /* <DEDUP_REMOVED lines=11> */
.L_x_25:


//--------------------- .text._Z3addPiS_S_i       --------------------------
	.section	.text._Z3addPiS_S_i,"ax",@progbits
	.align	128
        .global         _Z3addPiS_S_i
        .type           _Z3addPiS_S_i,@function
        .size           _Z3addPiS_S_i,(.L_x_26 - _Z3addPiS_S_i)
        .other          _Z3addPiS_S_i,@"STO_CUDA_ENTRY STV_DEFAULT"
_Z3addPiS_S_i:
.text._Z3addPiS_S_i:
        /* <DEDUP_REMOVED lines=9> */
[----:B------:R-:W1:Y:S07]  /*0090*/  LDCU.64 UR4, c[0x0][0x358] ;  /* 0x00006b00ff0477ac */ /* 0x000e6e0008000a00 */
[----:B------:R-:W2:Y:S08]  /*00a0*/  LDC.64 R4, c[0x0][0x388] ;  /* 0x0000e200ff047b82 */ /* 0x000eb00000000a00 */
[----:B------:R-:W3:Y:S01]  /*00b0*/  LDC.64 R6, c[0x0][0x390] ;  /* 0x0000e400ff067b82 */ /* 0x000ee20000000a00 */
[----:B0-----:R-:W-:-:S06]  /*00c0*/  IMAD.WIDE R2, R9, 0x4, R2 ;  /* 0x0000000409027825 */ /* 0x001fcc00078e0202 */
[----:B-1----:R-:W4:Y:S01]  /*00d0*/  LDG.E R2, desc[UR4][R2.64] ;  /* 0x0000000402027981 */ /* 0x002f22000c1e1900 */
[----:B--2---:R-:W-:-:S06]  /*00e0*/  IMAD.WIDE R4, R9, 0x4, R4 ;  /* 0x0000000409047825 */ /* 0x004fcc00078e0204 */
[----:B------:R-:W4:Y:S01]  /*00f0*/  LDG.E R5, desc[UR4][R4.64] ;  /* 0x0000000404057981 */ /* 0x000f22000c1e1900 */
[----:B---3--:R-:W-:Y:S01]  /*0100*/  IMAD.WIDE R6, R9, 0x4, R6 ;  /* 0x0000000409067825 */ /* 0x008fe200078e0206 */
[----:B----4-:R-:W-:-:S05]  /*0110*/  IADD3 R9, PT, PT, R2, R5, RZ ;  /* 0x0000000502097210 */ /* 0x010fca0007ffe0ff */
[----:B------:R-:W-:Y:S01]  /*0120*/  STG.E desc[UR4][R6.64], R9 ;  /* 0x0000000906007986 */ /* 0x000fe2000c101904 */
[----:B------:R-:W-:Y:S05]  /*0130*/  EXIT ;  /* 0x000000000000794d */ /* 0x000fea0003800000 */
.L_x_20:
        /* <DEDUP_REMOVED lines=12> */
.L_x_26:


//--------------------- .nv.shared.reserved.0     --------------------------
	.section	.nv.shared.reserved.0,"aw",@nobits
	.weak		__nv_reservedSMEM_offset_0_alias
	.size		__nv_reservedSMEM_offset_0_alias, 0, 64
	.other		__nv_reservedSMEM_offset_0_alias,@"STO_CUDA_RESERVED_SHARED STV_DEFAULT"
__nv_reservedSMEM_offset_0_alias:
	.zero		0
	.zero		64


//--------------------- .nv.constant0._Z12dev_add_biasPfS_ii --------------------------
	.section	.nv.constant0._Z12dev_add_biasPfS_ii,"a",@progbits
	.sectionflags	@""
	.align	4
.nv.constant0._Z12dev_add_biasPfS_ii:
	.zero		920


//--------------------- .nv.constant0._Z6b_normPfS_S_S_fii --------------------------
	.section	.nv.constant0._Z6b_normPfS_S_S_fii,"a",@progbits
	.sectionflags	@""
	.align	4
.nv.constant0._Z6b_normPfS_S_S_fii:
	.zero		940


//--------------------- .nv.constant0._Z6l_reluPfi --------------------------
	.section	.nv.constant0._Z6l_reluPfi,"a",@progbits
	.sectionflags	@""
	.align	4
.nv.constant0._Z6l_reluPfi:
	.zero		908


//--------------------- .nv.constant0._Z3addPiS_S_i --------------------------
	.section	.nv.constant0._Z3addPiS_S_i,"a",@progbits
	.sectionflags	@""
	.align	4
.nv.constant0._Z3addPiS_S_i:
	.zero		924


//--------------------- SYMBOLS --------------------------

	.type		.nv.reservedSmem.offset0,@object
	.size		.nv.reservedSmem.offset0,0x4
